//
// Generated by NVIDIA NVVM Compiler
//
// Compiler Build ID: CL-36424714
// Cuda compilation tools, release 13.0, V13.0.88
// Based on NVVM 20.0.0
//

.version 9.0
.target sm_100
.address_size 64

	// .globl	_Z4waitv

.visible .entry _Z4waitv()
{
	.reg .pred 	%p<2>;
	.reg .b64 	%rd<5>;

	// begin inline asm
	mov.u64 	%rd2, %clock64;
	// end inline asm
$L__BB0_1:
	// begin inline asm
	mov.u64 	%rd3, %clock64;
	// end inline asm
	sub.s64 	%rd4, %rd3, %rd2;
	setp.lt.s64 	%p1, %rd4, 10000000000;
	@%p1 bra 	$L__BB0_1;
	ret;

}


// ===== COMPILED SASS (sm_100) =====

	.target	sm_100

	.elftype	@"ET_EXEC"


//--------------------- .note.nv.tkinfo           --------------------------
	.section	.note.nv.tkinfo,"",@"SHT_NOTE"
	.sectionflags	@"SHF_NOTE_NV_TKINFO"
	.tkinfo
        /*0018*/ 	.word	0x00000002
        /*0030*/ 	.string	""
        /*0030*/ 	.string	"ptxas"
        /*0030*/ 	.string	"Cuda compilation tools, release 13.0, V13.0.88"
        /*0030*/ 	.string	"Build cuda_13.0.r13.0/compiler.36424714_0"
        /*0030*/ 	.string	"-arch sm_100 -m 64 "



//--------------------- .note.nv.cuinfo           --------------------------
	.section	.note.nv.cuinfo,"",@"SHT_NOTE"
	.sectionflags	@"SHF_NOTE_NV_CUINFO"
        /*0018*/ 	.short	0x0002
        /*001a*/ 	.short	0x0064
        /*001c*/ 	.short	0x0082
	.zero		2


//--------------------- .nv.info                  --------------------------
	.section	.nv.info,"",@"SHT_CUDA_INFO"
	.align	4


	//----- nvinfo : EIATTR_REGCOUNT
	.align		4
        /*0000*/ 	.byte	0x04, 0x2f
        /*0002*/ 	.short	(.L_1 - .L_0)
	.align		4
.L_0:
        /*0004*/ 	.word	index@(_Z4waitv)
        /*0008*/ 	.word	0x00000008


	//----- nvinfo : EIATTR_FRAME_SIZE
	.align		4
.L_1:
        /*000c*/ 	.byte	0x04, 0x11
        /*000e*/ 	.short	(.L_3 - .L_2)
	.align		4
.L_2:
        /*0010*/ 	.word	index@(_Z4waitv)
        /*0014*/ 	.word	0x00000000


	//----- nvinfo : EIATTR_MIN_STACK_SIZE
	.align		4
.L_3:
        /*0018*/ 	.byte	0x04, 0x12
        /*001a*/ 	.short	(.L_5 - .L_4)
	.align		4
.L_4:
        /*001c*/ 	.word	index@(_Z4waitv)
        /*0020*/ 	.word	0x00000000
.L_5:


//--------------------- .nv.compat                --------------------------
	.section	.nv.compat,"",@"SHT_CUDA_COMPAT_INFO"
	.align	4
        /*0000*/ 	.byte	0x02, 0x09, 0x00, 0x00, 0x02, 0x02, 0x01, 0x00, 0x02, 0x05, 0x05, 0x00, 0x03, 0x07, 0x01, 0x01
        /*0010*/ 	.byte	0x02, 0x03, 0x00, 0x00, 0x02, 0x06, 0x01, 0x00, 0x04, 0x0b, 0x08, 0x00, 0x09, 0x00, 0x00, 0x00
        /*0020*/ 	.byte	0x00, 0x00, 0x00, 0x00


//--------------------- .nv.info._Z4waitv         --------------------------
	.section	.nv.info._Z4waitv,"",@"SHT_CUDA_INFO"
	.sectionflags	@""
	.align	4


	//----- nvinfo : EIATTR_CUDA_API_VERSION
	.align		4
        /*0000*/ 	.byte	0x04, 0x37
        /*0002*/ 	.short	(.L_7 - .L_6)
.L_6:
        /*0004*/ 	.word	0x00000082


	//----- nvinfo : EIATTR_SPARSE_MMA_MASK
	.align		4
.L_7:
        /*0008*/ 	.byte	0x03, 0x50
        /*000a*/ 	.short	0x0000


	//----- nvinfo : EIATTR_MAXREG_COUNT
	.align		4
        /*000c*/ 	.byte	0x03, 0x1b
        /*000e*/ 	.short	0x00ff


	//----- nvinfo : EIATTR_MERCURY_ISA_VERSION
	.align		4
        /*0010*/ 	.byte	0x03, 0x5f
        /*0012*/ 	.short	0x0101


	//----- nvinfo : EIATTR_VRC_CTA_INIT_COUNT
	.align		4
        /*0014*/ 	.byte	0x02, 0x4a
	.zero		1
	.zero		1


	//----- nvinfo : EIATTR_EXIT_INSTR_OFFSETS
	.align		4
        /*0018*/ 	.byte	0x04, 0x1c
        /*001a*/ 	.short	(.L_9 - .L_8)


	//   ....[0]....
.L_8:
        /*001c*/ 	.word	0x00000080


	//----- nvinfo : EIATTR_SW_WAR
	.align		4
.L_9:
        /*0020*/ 	.byte	0x04, 0x36
        /*0022*/ 	.short	(.L_11 - .L_10)
.L_10:
        /*0024*/ 	.word	0x00000008
.L_11:


//--------------------- .nv.callgraph             --------------------------
	.section	.nv.callgraph,"",@"SHT_CUDA_CALLGRAPH"
	.align	4
	.sectionentsize	8
	.align		4
        /*0000*/ 	.word	0x00000000
	.align		4
        /*0004*/ 	.word	0xffffffff
	.align		4
        /*0008*/ 	.word	0x00000000
	.align		4
        /*000c*/ 	.word	0xfffffffe
	.align		4
        /*0010*/ 	.word	0x00000000
	.align		4
        /*0014*/ 	.word	0xfffffffd
	.align		4
        /*0018*/ 	.word	0x00000000
	.align		4
        /*001c*/ 	.word	0xfffffffc


//--------------------- .text._Z4waitv            --------------------------
	.section	.text._Z4waitv,"ax",@progbits
	.align	128
        .global         _Z4waitv
        .type           _Z4waitv,@function
        .size           _Z4waitv,(.L_x_2 - _Z4waitv)
        .other          _Z4waitv,@"STO_CUDA_ENTRY STV_DEFAULT"
_Z4waitv:
.text._Z4waitv:
[----:B------:R-:W-:Y:S01]  /*0000*/  LDC R1, c[0x0][0x37c] ;  /* 0x0000df00ff017b82 */ /* 0x000fe20000000800 */
[----:B------:R-:W-:-:S07]  /*0010*/  CS2R R2, SR_CLOCKLO ;  /* 0x0000000000027805 */ /* 0x000fce0000015000 */
.L_x_0:
[----:B------:R-:W-:-:S06]  /*0020*/  CS2R R4, SR_CLOCKLO ;  /* 0x0000000000047805 */ /* 0x000fcc0000015000 */
[----:B------:R-:W-:-:S05]  /*0030*/  IADD3 R0, P0, PT, -R2, R4, RZ ;  /* 0x0000000402007210 */ /* 0x000fca0007f1e1ff */
[----:B------:R-:W-:Y:S01]  /*0040*/  IMAD.X R4, R5, 0x1, ~R3, P0 ;  /* 0x0000000105047824 */ /* 0x000fe200000e0e03 */
[----:B------:R-:W-:-:S04]  /*0050*/  ISETP.GE.U32.AND P0, PT, R0, 0x540be400, PT ;  /* 0x540be4000000780c */ /* 0x000fc80003f06070 */
[----:B------:R-:W-:-:S13]  /*0060*/  ISETP.GE.AND.EX P0, PT, R4, 0x2, PT, P0 ;  /* 0x000000020400780c */ /* 0x000fda0003f06300 */
[----:B------:R-:W-:Y:S05]  /*0070*/  @!P0 BRA `(.L_x_0) ;  /* 0xfffffffc00e88947 */ /* 0x000fea000383ffff */
[----:B------:R-:W-:Y:S05]  /*0080*/  EXIT ;  /* 0x000000000000794d */ /* 0x000fea0003800000 */
.L_x_1:
[----:B------:R-:W-:-:S00]  /*0090*/  BRA `(.L_x_1) ;  /* 0xfffffffc00fc7947 */ /* 0x000fc0000383ffff */
[----:B------:R-:W-:-:S00]  /*00a0*/  NOP ;  /* 0x0000000000007918 */ /* 0x000fc00000000000 */
        /* <DEDUP_REMOVED lines=13> */
.L_x_2:


//--------------------- .nv.shared.reserved.0     --------------------------
	.section	.nv.shared.reserved.0,"aw",@nobits
	.weak		__nv_reservedSMEM_offset_0_alias
	.size		__nv_reservedSMEM_offset_0_alias, 0, 64
	.other		__nv_reservedSMEM_offset_0_alias,@"STO_CUDA_RESERVED_SHARED STV_DEFAULT"
__nv_reservedSMEM_offset_0_alias:
	.zero		0
	.zero		64


//--------------------- .nv.constant0._Z4waitv    --------------------------
	.section	.nv.constant0._Z4waitv,"a",@progbits
	.sectionflags	@""
	.align	4
.nv.constant0._Z4waitv:
	.zero		896


//--------------------- SYMBOLS --------------------------

	.type		.nv.reservedSmem.offset0,@object
	.size		.nv.reservedSmem.offset0,0x4
